//
// Generated by NVIDIA NVVM Compiler
//
// Compiler Build ID: CL-36424714
// Cuda compilation tools, release 13.0, V13.0.88
// Based on NVVM 20.0.0
//

.version 9.0
.target sm_100
.address_size 64

	// .globl	_Z10reduce_sumPiPyi
.extern .shared .align 16 .b8 cache[];

.visible .entry _Z10reduce_sumPiPyi(
	.param .u64 .ptr .align 1 _Z10reduce_sumPiPyi_param_0,
	.param .u64 .ptr .align 1 _Z10reduce_sumPiPyi_param_1,
	.param .u32 _Z10reduce_sumPiPyi_param_2
)
{
	.reg .pred 	%p<7>;
	.reg .b32 	%r<19>;
	.reg .b64 	%rd<20>;

	ld.param.u64 	%rd5, [_Z10reduce_sumPiPyi_param_0];
	ld.param.u64 	%rd6, [_Z10reduce_sumPiPyi_param_1];
	ld.param.u32 	%r10, [_Z10reduce_sumPiPyi_param_2];
	mov.u32 	%r1, %tid.x;
	mov.u32 	%r11, %ctaid.x;
	mov.u32 	%r18, %ntid.x;
	mad.lo.s32 	%r17, %r11, %r18, %r1;
	setp.ge.s32 	%p1, %r17, %r10;
	mov.b64 	%rd19, 0;
	@%p1 bra 	$L__BB0_3;
	mov.u32 	%r12, %nctaid.x;
	mul.lo.s32 	%r4, %r18, %r12;
	cvta.to.global.u64 	%rd1, %rd5;
	mov.b64 	%rd19, 0;
$L__BB0_2:
	mul.wide.s32 	%rd9, %r17, 4;
	add.s64 	%rd10, %rd1, %rd9;
	ld.global.s32 	%rd11, [%rd10];
	add.s64 	%rd19, %rd19, %rd11;
	add.s32 	%r17, %r17, %r4;
	setp.lt.s32 	%p2, %r17, %r10;
	@%p2 bra 	$L__BB0_2;
$L__BB0_3:
	shl.b32 	%r13, %r1, 3;
	mov.u32 	%r14, cache;
	add.s32 	%r7, %r14, %r13;
	st.shared.u64 	[%r7], %rd19;
	bar.sync 	0;
	setp.lt.u32 	%p3, %r18, 2;
	@%p3 bra 	$L__BB0_7;
$L__BB0_4:
	shr.u32 	%r9, %r18, 1;
	setp.ge.u32 	%p4, %r1, %r9;
	@%p4 bra 	$L__BB0_6;
	shl.b32 	%r15, %r9, 3;
	add.s32 	%r16, %r7, %r15;
	ld.shared.u64 	%rd12, [%r16];
	ld.shared.u64 	%rd13, [%r7];
	add.s64 	%rd14, %rd13, %rd12;
	st.shared.u64 	[%r7], %rd14;
$L__BB0_6:
	bar.sync 	0;
	setp.gt.u32 	%p5, %r18, 3;
	mov.u32 	%r18, %r9;
	@%p5 bra 	$L__BB0_4;
$L__BB0_7:
	setp.ne.s32 	%p6, %r1, 0;
	@%p6 bra 	$L__BB0_9;
	ld.shared.u64 	%rd15, [cache];
	cvta.to.global.u64 	%rd16, %rd6;
	atom.global.add.u64 	%rd17, [%rd16], %rd15;
$L__BB0_9:
	ret;

}


// ===== COMPILED SASS (sm_100) =====

	.target	sm_100

	.elftype	@"ET_EXEC"


//--------------------- .note.nv.tkinfo           --------------------------
	.section	.note.nv.tkinfo,"",@"SHT_NOTE"
	.sectionflags	@"SHF_NOTE_NV_TKINFO"
	.tkinfo
        /*0018*/ 	.word	0x00000002
        /*0030*/ 	.string	""
        /*0030*/ 	.string	"ptxas"
        /*0030*/ 	.string	"Cuda compilation tools, release 13.0, V13.0.88"
        /*0030*/ 	.string	"Build cuda_13.0.r13.0/compiler.36424714_0"
        /*0030*/ 	.string	"-arch sm_100 -m 64 "



//--------------------- .note.nv.cuinfo           --------------------------
	.section	.note.nv.cuinfo,"",@"SHT_NOTE"
	.sectionflags	@"SHF_NOTE_NV_CUINFO"
        /*0018*/ 	.short	0x0002
        /*001a*/ 	.short	0x0064
        /*001c*/ 	.short	0x0082
	.zero		2


//--------------------- .nv.info                  --------------------------
	.section	.nv.info,"",@"SHT_CUDA_INFO"
	.align	4


	//----- nvinfo : EIATTR_REGCOUNT
	.align		4
        /*0000*/ 	.byte	0x04, 0x2f
        /*0002*/ 	.short	(.L_1 - .L_0)
	.align		4
.L_0:
        /*0004*/ 	.word	index@(_Z10reduce_sumPiPyi)
        /*0008*/ 	.word	0x0000000e


	//----- nvinfo : EIATTR_FRAME_SIZE
	.align		4
.L_1:
        /*000c*/ 	.byte	0x04, 0x11
        /*000e*/ 	.short	(.L_3 - .L_2)
	.align		4
.L_2:
        /*0010*/ 	.word	index@(_Z10reduce_sumPiPyi)
        /*0014*/ 	.word	0x00000000


	//----- nvinfo : EIATTR_MIN_STACK_SIZE
	.align		4
.L_3:
        /*0018*/ 	.byte	0x04, 0x12
        /*001a*/ 	.short	(.L_5 - .L_4)
	.align		4
.L_4:
        /*001c*/ 	.word	index@(_Z10reduce_sumPiPyi)
        /*0020*/ 	.word	0x00000000
.L_5:


//--------------------- .nv.compat                --------------------------
	.section	.nv.compat,"",@"SHT_CUDA_COMPAT_INFO"
	.align	4
        /*0000*/ 	.byte	0x02, 0x09, 0x00, 0x00, 0x02, 0x02, 0x01, 0x00, 0x02, 0x05, 0x05, 0x00, 0x03, 0x07, 0x01, 0x01
        /*0010*/ 	.byte	0x02, 0x03, 0x00, 0x00, 0x02, 0x06, 0x01, 0x00, 0x04, 0x0b, 0x08, 0x00, 0x09, 0x00, 0x00, 0x00
        /*0020*/ 	.byte	0x00, 0x00, 0x00, 0x00


//--------------------- .nv.info._Z10reduce_sumPiPyi --------------------------
	.section	.nv.info._Z10reduce_sumPiPyi,"",@"SHT_CUDA_INFO"
	.sectionflags	@""
	.align	4


	//----- nvinfo : EIATTR_CUDA_API_VERSION
	.align		4
        /*0000*/ 	.byte	0x04, 0x37
        /*0002*/ 	.short	(.L_7 - .L_6)
.L_6:
        /*0004*/ 	.word	0x00000082


	//----- nvinfo : EIATTR_KPARAM_INFO
	.align		4
.L_7:
        /*0008*/ 	.byte	0x04, 0x17
        /*000a*/ 	.short	(.L_9 - .L_8)
.L_8:
        /*000c*/ 	.word	0x00000000
        /*0010*/ 	.short	0x0002
        /*0012*/ 	.short	0x0010
        /*0014*/ 	.byte	0x00, 0xf0, 0x11, 0x00


	//----- nvinfo : EIATTR_KPARAM_INFO
	.align		4
.L_9:
        /*0018*/ 	.byte	0x04, 0x17
        /*001a*/ 	.short	(.L_11 - .L_10)
.L_10:
        /*001c*/ 	.word	0x00000000
        /*0020*/ 	.short	0x0001
        /*0022*/ 	.short	0x0008
        /*0024*/ 	.byte	0x00, 0xf5, 0x21, 0x00


	//----- nvinfo : EIATTR_KPARAM_INFO
	.align		4
.L_11:
        /*0028*/ 	.byte	0x04, 0x17
        /*002a*/ 	.short	(.L_13 - .L_12)
.L_12:
        /*002c*/ 	.word	0x00000000
        /*0030*/ 	.short	0x0000
        /*0032*/ 	.short	0x0000
        /*0034*/ 	.byte	0x00, 0xf5, 0x21, 0x00


	//----- nvinfo : EIATTR_SPARSE_MMA_MASK
	.align		4
.L_13:
        /*0038*/ 	.byte	0x03, 0x50
        /*003a*/ 	.short	0x0000


	//----- nvinfo : EIATTR_MAXREG_COUNT
	.align		4
        /*003c*/ 	.byte	0x03, 0x1b
        /*003e*/ 	.short	0x00ff


	//----- nvinfo : EIATTR_NUM_BARRIERS
	.align		4
        /*0040*/ 	.byte	0x02, 0x4c
        /*0042*/ 	.byte	0x01
	.zero		1


	//----- nvinfo : EIATTR_MERCURY_ISA_VERSION
	.align		4
        /*0044*/ 	.byte	0x03, 0x5f
        /*0046*/ 	.short	0x0101


	//----- nvinfo : EIATTR_VRC_CTA_INIT_COUNT
	.align		4
        /*0048*/ 	.byte	0x02, 0x4a
	.zero		1
	.zero		1


	//----- nvinfo : EIATTR_EXIT_INSTR_OFFSETS
	.align		4
        /*004c*/ 	.byte	0x04, 0x1c
        /*004e*/ 	.short	(.L_15 - .L_14)


	//   ....[0]....
.L_14:
        /*0050*/ 	.word	0x00000300


	//   ....[1]....
        /*0054*/ 	.word	0x00000370


	//----- nvinfo : EIATTR_CRS_STACK_SIZE
	.align		4
.L_15:
        /*0058*/ 	.byte	0x04, 0x1e
        /*005a*/ 	.short	(.L_17 - .L_16)
.L_16:
        /*005c*/ 	.word	0x00000000


	//----- nvinfo : EIATTR_CBANK_PARAM_SIZE
	.align		4
.L_17:
        /*0060*/ 	.byte	0x03, 0x19
        /*0062*/ 	.short	0x0014


	//----- nvinfo : EIATTR_PARAM_CBANK
	.align		4
        /*0064*/ 	.byte	0x04, 0x0a
        /*0066*/ 	.short	(.L_19 - .L_18)
	.align		4
.L_18:
        /*0068*/ 	.word	index@(.nv.constant0._Z10reduce_sumPiPyi)
        /*006c*/ 	.short	0x0380
        /*006e*/ 	.short	0x0014


	//----- nvinfo : EIATTR_SW_WAR
	.align		4
.L_19:
        /*0070*/ 	.byte	0x04, 0x36
        /*0072*/ 	.short	(.L_21 - .L_20)
.L_20:
        /*0074*/ 	.word	0x00000008
.L_21:


//--------------------- .nv.callgraph             --------------------------
	.section	.nv.callgraph,"",@"SHT_CUDA_CALLGRAPH"
	.align	4
	.sectionentsize	8
	.align		4
        /*0000*/ 	.word	0x00000000
	.align		4
        /*0004*/ 	.word	0xffffffff
	.align		4
        /*0008*/ 	.word	0x00000000
	.align		4
        /*000c*/ 	.word	0xfffffffe
	.align		4
        /*0010*/ 	.word	0x00000000
	.align		4
        /*0014*/ 	.word	0xfffffffd
	.align		4
        /*0018*/ 	.word	0x00000000
	.align		4
        /*001c*/ 	.word	0xfffffffc


//--------------------- .text._Z10reduce_sumPiPyi --------------------------
	.section	.text._Z10reduce_sumPiPyi,"ax",@progbits
	.align	128
        .global         _Z10reduce_sumPiPyi
        .type           _Z10reduce_sumPiPyi,@function
        .size           _Z10reduce_sumPiPyi,(.L_x_6 - _Z10reduce_sumPiPyi)
        .other          _Z10reduce_sumPiPyi,@"STO_CUDA_ENTRY STV_DEFAULT"
_Z10reduce_sumPiPyi:
.text._Z10reduce_sumPiPyi:
[----:B------:R-:W-:Y:S01]  /*0000*/  LDC R1, c[0x0][0x37c] ;  /* 0x0000df00ff017b82 */ /* 0x000fe20000000800 */
[----:B------:R-:W0:Y:S07]  /*0010*/  S2R R9, SR_TID.X ;  /* 0x0000000000097919 */ /* 0x000e2e0000002100 */
[----:B------:R-:W0:Y:S01]  /*0020*/  S2UR UR4, SR_CTAID.X ;  /* 0x00000000000479c3 */ /* 0x000e220000002500 */
[----:B------:R-:W1:Y:S01]  /*0030*/  LDCU UR5, c[0x0][0x390] ;  /* 0x00007200ff0577ac */ /* 0x000e620008000800 */
[----:B------:R-:W-:Y:S01]  /*0040*/  BSSY.RECONVERGENT B0, `(.L_x_0) ;  /* 0x0000014000007945 */ /* 0x000fe20003800200 */
[----:B------:R-:W-:Y:S01]  /*0050*/  IMAD.MOV.U32 R11, RZ, RZ, RZ ;  /* 0x000000ffff0b7224 */ /* 0x000fe200078e00ff */
[----:B------:R-:W2:Y:S01]  /*0060*/  LDCU.64 UR6, c[0x0][0x358] ;  /* 0x00006b00ff0677ac */ /* 0x000ea20008000a00 */
[----:B------:R-:W-:-:S03]  /*0070*/  IMAD.MOV.U32 R8, RZ, RZ, RZ ;  /* 0x000000ffff087224 */ /* 0x000fc600078e00ff */
[----:B------:R-:W0:Y:S02]  /*0080*/  LDC R6, c[0x0][0x360] ;  /* 0x0000d800ff067b82 */ /* 0x000e240000000800 */
[----:B0-----:R-:W-:-:S05]  /*0090*/  IMAD R0, R6, UR4, R9 ;  /* 0x0000000406007c24 */ /* 0x001fca000f8e0209 */
[----:B-1----:R-:W-:-:S13]  /*00a0*/  ISETP.GE.AND P0, PT, R0, UR5, PT ;  /* 0x0000000500007c0c */ /* 0x002fda000bf06270 */
[----:B--2---:R-:W-:Y:S05]  /*00b0*/  @P0 BRA `(.L_x_1) ;  /* 0x0000000000300947 */ /* 0x004fea0003800000 */
[----:B------:R-:W0:Y:S01]  /*00c0*/  LDC.64 R4, c[0x0][0x380] ;  /* 0x0000e000ff047b82 */ /* 0x000e220000000a00 */
[----:B------:R-:W1:Y:S01]  /*00d0*/  LDCU UR4, c[0x0][0x370] ;  /* 0x00006e00ff0477ac */ /* 0x000e620008000800 */
[----:B------:R-:W-:Y:S02]  /*00e0*/  IMAD.MOV.U32 R11, RZ, RZ, RZ ;  /* 0x000000ffff0b7224 */ /* 0x000fe400078e00ff */
[----:B------:R-:W-:Y:S02]  /*00f0*/  IMAD.MOV.U32 R8, RZ, RZ, RZ ;  /* 0x000000ffff087224 */ /* 0x000fe400078e00ff */
[----:B-1----:R-:W-:-:S07]  /*0100*/  IMAD R7, R6, UR4, RZ ;  /* 0x0000000406077c24 */ /* 0x002fce000f8e02ff */
.L_x_2:
[----:B0-----:R-:W-:-:S06]  /*0110*/  IMAD.WIDE R2, R0, 0x4, R4 ;  /* 0x0000000400027825 */ /* 0x001fcc00078e0204 */
[----:B------:R-:W2:Y:S01]  /*0120*/  LDG.E R2, desc[UR6][R2.64] ;  /* 0x0000000602027981 */ /* 0x000ea2000c1e1900 */
[----:B------:R-:W-:-:S05]  /*0130*/  IMAD.IADD R0, R7, 0x1, R0 ;  /* 0x0000000107007824 */ /* 0x000fca00078e0200 */
[----:B------:R-:W-:Y:S02]  /*0140*/  ISETP.GE.AND P0, PT, R0, UR5, PT ;  /* 0x0000000500007c0c */ /* 0x000fe4000bf06270 */
[----:B--2---:R-:W-:-:S04]  /*0150*/  IADD3 R11, P1, PT, R2, R11, RZ ;  /* 0x0000000b020b7210 */ /* 0x004fc80007f3e0ff */
[----:B------:R-:W-:-:S07]  /*0160*/  LEA.HI.X.SX32 R8, R2, R8, 0x1, P1 ;  /* 0x0000000802087211 */ /* 0x000fce00008f0eff */
[----:B------:R-:W-:Y:S05]  /*0170*/  @!P0 BRA `(.L_x_2) ;  /* 0xfffffffc00e48947 */ /* 0x000fea000383ffff */
.L_x_1:
[----:B------:R-:W-:Y:S05]  /*0180*/  BSYNC.RECONVERGENT B0 ;  /* 0x0000000000007941 */ /* 0x000fea0003800200 */
.L_x_0:
[----:B------:R-:W0:Y:S01]  /*0190*/  S2UR UR5, SR_CgaCtaId ;  /* 0x00000000000579c3 */ /* 0x000e220000008800 */
[----:B------:R-:W-:Y:S01]  /*01a0*/  UMOV UR4, 0x400 ;  /* 0x0000040000047882 */ /* 0x000fe20000000000 */
[----:B------:R-:W-:Y:S01]  /*01b0*/  ISETP.GE.U32.AND P1, PT, R6, 0x2, PT ;  /* 0x000000020600780c */ /* 0x000fe20003f26070 */
[----:B------:R-:W-:Y:S01]  /*01c0*/  IMAD.MOV.U32 R3, RZ, RZ, R8 ;  /* 0x000000ffff037224 */ /* 0x000fe200078e0008 */
[----:B------:R-:W-:Y:S02]  /*01d0*/  MOV R2, R11 ;  /* 0x0000000b00027202 */ /* 0x000fe40000000f00 */
[----:B------:R-:W-:Y:S01]  /*01e0*/  ISETP.NE.AND P0, PT, R9, RZ, PT ;  /* 0x000000ff0900720c */ /* 0x000fe20003f05270 */
[----:B0-----:R-:W-:-:S06]  /*01f0*/  ULEA UR4, UR5, UR4, 0x18 ;  /* 0x0000000405047291 */ /* 0x001fcc000f8ec0ff */
[----:B------:R-:W-:-:S05]  /*0200*/  LEA R7, R9, UR4, 0x3 ;  /* 0x0000000409077c11 */ /* 0x000fca000f8e18ff */
[----:B------:R0:W-:Y:S01]  /*0210*/  STS.64 [R7], R2 ;  /* 0x0000000207007388 */ /* 0x0001e20000000a00 */
[----:B------:R-:W-:Y:S06]  /*0220*/  BAR.SYNC.DEFER_BLOCKING 0x0 ;  /* 0x0000000000007b1d */ /* 0x000fec0000010000 */
[----:B------:R-:W-:Y:S05]  /*0230*/  @!P1 BRA `(.L_x_3) ;  /* 0x0000000000309947 */ /* 0x000fea0003800000 */
.L_x_4:
[----:B------:R-:W-:-:S04]  /*0240*/  SHF.R.U32.HI R8, RZ, 0x1, R6 ;  /* 0x00000001ff087819 */ /* 0x000fc80000011606 */
[----:B------:R-:W-:-:S13]  /*0250*/  ISETP.GE.U32.AND P1, PT, R9, R8, PT ;  /* 0x000000080900720c */ /* 0x000fda0003f26070 */
[----:B------:R-:W-:Y:S01]  /*0260*/  @!P1 IMAD R0, R8, 0x8, R7 ;  /* 0x0000000808009824 */ /* 0x000fe200078e0207 */
[----:B------:R-:W-:Y:S04]  /*0270*/  @!P1 LDS.64 R4, [R7] ;  /* 0x0000000007049984 */ /* 0x000fe80000000a00 */
[----:B0-----:R-:W0:Y:S02]  /*0280*/  @!P1 LDS.64 R2, [R0] ;  /* 0x0000000000029984 */ /* 0x001e240000000a00 */
[----:B0-----:R-:W-:-:S04]  /*0290*/  @!P1 IADD3 R2, P2, PT, R2, R4, RZ ;  /* 0x0000000402029210 */ /* 0x001fc80007f5e0ff */
[----:B------:R-:W-:-:S05]  /*02a0*/  @!P1 IADD3.X R3, PT, PT, R3, R5, RZ, P2, !PT ;  /* 0x0000000503039210 */ /* 0x000fca00017fe4ff */
[----:B------:R1:W-:Y:S01]  /*02b0*/  @!P1 STS.64 [R7], R2 ;  /* 0x0000000207009388 */ /* 0x0003e20000000a00 */
[----:B------:R-:W-:Y:S01]  /*02c0*/  BAR.SYNC.DEFER_BLOCKING 0x0 ;  /* 0x0000000000007b1d */ /* 0x000fe20000010000 */
[----:B------:R-:W-:Y:S01]  /*02d0*/  ISETP.GT.U32.AND P1, PT, R6, 0x3, PT ;  /* 0x000000030600780c */ /* 0x000fe20003f24070 */
[----:B------:R-:W-:-:S12]  /*02e0*/  IMAD.MOV.U32 R6, RZ, RZ, R8 ;  /* 0x000000ffff067224 */ /* 0x000fd800078e0008 */
[----:B-1----:R-:W-:Y:S05]  /*02f0*/  @P1 BRA `(.L_x_4) ;  /* 0xfffffffc00d01947 */ /* 0x002fea000383ffff */
.L_x_3:
[----:B------:R-:W-:Y:S05]  /*0300*/  @P0 EXIT ;  /* 0x000000000000094d */ /* 0x000fea0003800000 */
[----:B------:R-:W1:Y:S01]  /*0310*/  S2UR UR5, SR_CgaCtaId ;  /* 0x00000000000579c3 */ /* 0x000e620000008800 */
[----:B------:R-:W-:-:S07]  /*0320*/  UMOV UR4, 0x400 ;  /* 0x0000040000047882 */ /* 0x000fce0000000000 */
[----:B------:R-:W2:Y:S01]  /*0330*/  LDC.64 R4, c[0x0][0x388] ;  /* 0x0000e200ff047b82 */ /* 0x000ea20000000a00 */
[----:B-1----:R-:W-:-:S09]  /*0340*/  ULEA UR4, UR5, UR4, 0x18 ;  /* 0x0000000405047291 */ /* 0x002fd2000f8ec0ff */
[----:B0-----:R-:W2:Y:S04]  /*0350*/  LDS.64 R2, [UR4] ;  /* 0x00000004ff027984 */ /* 0x001ea80008000a00 */
[----:B--2---:R-:W-:Y:S01]  /*0360*/  REDG.E.ADD.64.STRONG.GPU desc[UR6][R4.64], R2 ;  /* 0x000000020400798e */ /* 0x004fe2000c12e506 */
[----:B------:R-:W-:Y:S05]  /*0370*/  EXIT ;  /* 0x000000000000794d */ /* 0x000fea0003800000 */
.L_x_5:
[----:B------:R-:W-:-:S00]  /*0380*/  BRA `(.L_x_5) ;  /* 0xfffffffc00fc7947 */ /* 0x000fc0000383ffff */
[----:B------:R-:W-:-:S00]  /*0390*/  NOP ;  /* 0x0000000000007918 */ /* 0x000fc00000000000 */
        /* <DEDUP_REMOVED lines=14> */
.L_x_6:


//--------------------- .nv.shared._Z10reduce_sumPiPyi --------------------------
	.section	.nv.shared._Z10reduce_sumPiPyi,"aw",@nobits
	.sectionflags	@""
	.align	16
	.zero		1024


//--------------------- .nv.shared.reserved.0     --------------------------
	.section	.nv.shared.reserved.0,"aw",@nobits
	.weak		__nv_reservedSMEM_offset_0_alias
	.size		__nv_reservedSMEM_offset_0_alias, 0, 64
	.other		__nv_reservedSMEM_offset_0_alias,@"STO_CUDA_RESERVED_SHARED STV_DEFAULT"
__nv_reservedSMEM_offset_0_alias:
	.zero		0
	.zero		64


//--------------------- .nv.constant0._Z10reduce_sumPiPyi --------------------------
	.section	.nv.constant0._Z10reduce_sumPiPyi,"a",@progbits
	.sectionflags	@""
	.align	4
.nv.constant0._Z10reduce_sumPiPyi:
	.zero		916


//--------------------- SYMBOLS --------------------------

	.type		.nv.reservedSmem.offset0,@object
	.size		.nv.reservedSmem.offset0,0x4
	.type		.nv.reservedSmem.cap,@object
	.size		.nv.reservedSmem.cap,0x4
